	.headerflags	@"EF_CUDA_TEXMODE_UNIFIED EF_CUDA_64BIT_ADDRESS EF_CUDA_ACCELERATORS EF_CUDA_SM90 EF_CUDA_VIRTUAL_SM(EF_CUDA_SM90)"
	.elftype	@"ET_EXEC"


//--------------------- .nv.info                  --------------------------
	.section	.nv.info,"",@"SHT_CUDA_INFO"
	.align	4


	//----- nvinfo : EIATTR_REGCOUNT
	.align		4
        /*0000*/ 	.byte	0x04, 0x2f
        /*0002*/ 	.short	(.L_1 - .L_0)
	.align		4
.L_0:
        /*0004*/ 	.word	index@(triton_poi_fused_convolution_5)
        /*0008*/ 	.word	0x0000001c


	//----- nvinfo : EIATTR_MIN_STACK_SIZE
	.align		4
.L_1:
        /*000c*/ 	.byte	0x04, 0x12
        /*000e*/ 	.short	(.L_3 - .L_2)
	.align		4
.L_2:
        /*0010*/ 	.word	index@(triton_poi_fused_convolution_5)
        /*0014*/ 	.word	0x00000000


	//----- nvinfo : EIATTR_FRAME_SIZE
	.align		4
.L_3:
        /*0018*/ 	.byte	0x04, 0x11
        /*001a*/ 	.short	(.L_5 - .L_4)
	.align		4
.L_4:
        /*001c*/ 	.word	index@(triton_poi_fused_convolution_5)
        /*0020*/ 	.word	0x00000000


	//----- nvinfo : EIATTR_MIN_STACK_SIZE
	.align		4
.L_5:
        /*0024*/ 	.byte	0x04, 0x12
        /*0026*/ 	.short	(.L_7 - .L_6)
	.align		4
.L_6:
        /*0028*/ 	.word	index@(triton_poi_fused_convolution_5)
        /*002c*/ 	.word	0x00000000
.L_7:


//--------------------- .nv.info.triton_poi_fused_convolution_5 --------------------------
	.section	.nv.info.triton_poi_fused_convolution_5,"",@"SHT_CUDA_INFO"
	.sectionflags	@""
	.align	4


	//----- nvinfo : EIATTR_CUDA_API_VERSION
	.align		4
        /*0000*/ 	.byte	0x04, 0x37
        /*0002*/ 	.short	(.L_9 - .L_8)
.L_8:
        /*0004*/ 	.word	0x0000007c


	//----- nvinfo : EIATTR_KPARAM_INFO
	.align		4
.L_9:
        /*0008*/ 	.byte	0x04, 0x17
        /*000a*/ 	.short	(.L_11 - .L_10)
.L_10:
        /*000c*/ 	.word	0x00000000
        /*0010*/ 	.short	0x0004
        /*0012*/ 	.short	0x001c
        /*0014*/ 	.byte	0x00, 0xf0, 0x11, 0x00


	//----- nvinfo : EIATTR_KPARAM_INFO
	.align		4
.L_11:
        /*0018*/ 	.byte	0x04, 0x17
        /*001a*/ 	.short	(.L_13 - .L_12)
.L_12:
        /*001c*/ 	.word	0x00000000
        /*0020*/ 	.short	0x0003
        /*0022*/ 	.short	0x0018
        /*0024*/ 	.byte	0x00, 0xf0, 0x11, 0x00


	//----- nvinfo : EIATTR_KPARAM_INFO
	.align		4
.L_13:
        /*0028*/ 	.byte	0x04, 0x17
        /*002a*/ 	.short	(.L_15 - .L_14)
.L_14:
        /*002c*/ 	.word	0x00000000
        /*0030*/ 	.short	0x0002
        /*0032*/ 	.short	0x0010
        /*0034*/ 	.byte	0x00, 0xf4, 0x21, 0x00


	//----- nvinfo : EIATTR_KPARAM_INFO
	.align		4
.L_15:
        /*0038*/ 	.byte	0x04, 0x17
        /*003a*/ 	.short	(.L_17 - .L_16)
.L_16:
        /*003c*/ 	.word	0x00000000
        /*0040*/ 	.short	0x0001
        /*0042*/ 	.short	0x0008
        /*0044*/ 	.byte	0x00, 0xf4, 0x21, 0x00


	//----- nvinfo : EIATTR_KPARAM_INFO
	.align		4
.L_17:
        /*0048*/ 	.byte	0x04, 0x17
        /*004a*/ 	.short	(.L_19 - .L_18)
.L_18:
        /*004c*/ 	.word	0x00000000
        /*0050*/ 	.short	0x0000
        /*0052*/ 	.short	0x0000
        /*0054*/ 	.byte	0x00, 0xf4, 0x21, 0x00


	//----- nvinfo : EIATTR_SPARSE_MMA_MASK
	.align		4
.L_19:
        /*0058*/ 	.byte	0x03, 0x50
        /*005a*/ 	.short	0x0000


	//----- nvinfo : EIATTR_MAXREG_COUNT
	.align		4
        /*005c*/ 	.byte	0x03, 0x1b
        /*005e*/ 	.short	0x00ff


	//----- nvinfo : EIATTR_EXIT_INSTR_OFFSETS
	.align		4
        /*0060*/ 	.byte	0x04, 0x1c
        /*0062*/ 	.short	(.L_21 - .L_20)


	//   ....[0]....
.L_20:
        /*0064*/ 	.word	0x000006a0


	//   ....[1]....
        /*0068*/ 	.word	0x000006f0


	//----- nvinfo : EIATTR_REQNTID
	.align		4
.L_21:
        /*006c*/ 	.byte	0x04, 0x10
        /*006e*/ 	.short	(.L_23 - .L_22)
.L_22:
        /*0070*/ 	.word	0x00000080
        /*0074*/ 	.word	0x00000001
        /*0078*/ 	.word	0x00000001


	//----- nvinfo : EIATTR_CBANK_PARAM_SIZE
	.align		4
.L_23:
        /*007c*/ 	.byte	0x03, 0x19
        /*007e*/ 	.short	0x0020


	//----- nvinfo : EIATTR_PARAM_CBANK
	.align		4
        /*0080*/ 	.byte	0x04, 0x0a
        /*0082*/ 	.short	(.L_25 - .L_24)
	.align		4
.L_24:
        /*0084*/ 	.word	index@(.nv.constant0.triton_poi_fused_convolution_5)
        /*0088*/ 	.short	0x0210
        /*008a*/ 	.short	0x0020


	//----- nvinfo : EIATTR_SW_WAR
	.align		4
.L_25:
        /*008c*/ 	.byte	0x04, 0x36
        /*008e*/ 	.short	(.L_27 - .L_26)
.L_26:
        /*0090*/ 	.word	0x00000008
.L_27:


//--------------------- .nv.callgraph             --------------------------
	.section	.nv.callgraph,"",@"SHT_CUDA_CALLGRAPH"
	.align	4
	.sectionentsize	8
	.align		4
        /*0000*/ 	.word	0x00000000
	.align		4
        /*0004*/ 	.word	0xffffffff
	.align		4
        /*0008*/ 	.word	0x00000000
	.align		4
        /*000c*/ 	.word	0xfffffffe
	.align		4
        /*0010*/ 	.word	0x00000000
	.align		4
        /*0014*/ 	.word	0xfffffffd
	.align		4
        /*0018*/ 	.word	0x00000000
	.align		4
        /*001c*/ 	.word	0xfffffffc


//--------------------- .text.triton_poi_fused_convolution_5 --------------------------
	.section	.text.triton_poi_fused_convolution_5,"ax",@progbits
	.sectionflags	@"SHF_BARRIERS=1"
	.align	128
        .global         triton_poi_fused_convolution_5
        .type           triton_poi_fused_convolution_5,@function
        .size           triton_poi_fused_convolution_5,(.L_x_1 - triton_poi_fused_convolution_5)
        .other          triton_poi_fused_convolution_5,@"STO_CUDA_ENTRY STV_DEFAULT"
triton_poi_fused_convolution_5:
.text.triton_poi_fused_convolution_5:
[----:B------:R-:W0:Y:S01]  /*0000*/  LDC R1, c[0x0][0x28] ;  /* 0x00000a00ff017b82 */ /* 0x000e220000000800 */
[----:B------:R-:W1:Y:S07]  /*0010*/  S2R R14, SR_TID.X ;  /* 0x00000000000e7919 */ /* 0x000e6e0000002100 */
[----:B------:R-:W2:Y:S01]  /*0020*/  LDC.64 R8, c[0x0][0x210] ;  /* 0x00008400ff087b82 */ /* 0x000ea20000000a00 */
[----:B------:R-:W-:Y:S01]  /*0030*/  CS2R R4, SRZ ;  /* 0x0000000000047805 */ /* 0x000fe2000001ff00 */
[----:B------:R-:W-:Y:S01]  /*0040*/  ULDC.64 UR6, c[0x0][0x208] ;  /* 0x0000820000067ab9 */ /* 0x000fe20000000a00 */
[----:B------:R-:W3:Y:S01]  /*0050*/  S2R R0, SR_CTAID.Y ;  /* 0x0000000000007919 */ /* 0x000ee20000002600 */
[----:B------:R-:W-:Y:S01]  /*0060*/  IMAD.MOV.U32 R12, RZ, RZ, RZ ;  /* 0x000000ffff0c7224 */ /* 0x000fe200078e00ff */
[----:B------:R-:W4:Y:S03]  /*0070*/  S2R R3, SR_CTAID.X ;  /* 0x0000000000037919 */ /* 0x000f260000002500 */
[----:B------:R-:W5:Y:S01]  /*0080*/  LDC.64 R10, c[0x0][0x218] ;  /* 0x00008600ff0a7b82 */ /* 0x000f620000000a00 */
[----:B-1----:R-:W-:Y:S01]  /*0090*/  SHF.R.U32.HI R2, RZ, 0x3, R14 ;  /* 0x00000003ff027819 */ /* 0x002fe2000001160e */
[----:B---3--:R-:W-:Y:S01]  /*00a0*/  IMAD.SHL.U32 R13, R0, 0x20, RZ ;  /* 0x00000020000d7824 */ /* 0x008fe200078e00ff */
[----:B------:R-:W-:-:S02]  /*00b0*/  SHF.R.S32.HI R7, RZ, 0x1a, R0 ;  /* 0x0000001aff077819 */ /* 0x000fc40000011400 */
[----:B------:R-:W-:Y:S01]  /*00c0*/  SGXT.U32 R0, R2, 0x4 ;  /* 0x000000040200781a */ /* 0x000fe20000000000 */
[----:B----4-:R-:W-:Y:S01]  /*00d0*/  IMAD.SHL.U32 R3, R3, 0x20, RZ ;  /* 0x0000002003037824 */ /* 0x010fe200078e00ff */
[----:B------:R-:W-:Y:S01]  /*00e0*/  SGXT R7, R7, 0x1 ;  /* 0x000000010707781a */ /* 0x000fe20000000200 */
[----:B------:R-:W-:Y:S01]  /*00f0*/  IMAD.SHL.U32 R2, R14, 0x4, RZ ;  /* 0x000000040e027824 */ /* 0x000fe200078e00ff */
[----:B------:R-:W-:-:S04]  /*0100*/  LOP3.LUT R6, R13, R0, RZ, 0xfc, !PT ;  /* 0x000000000d067212 */ /* 0x000fc800078efcff */
[----:B------:R-:W-:Y:S02]  /*0110*/  LOP3.LUT R20, R3, 0x1c, R2, 0xf8, !PT ;  /* 0x0000001c03147812 */ /* 0x000fe400078ef802 */
[----:B------:R-:W-:Y:S02]  /*0120*/  LEA.HI R15, R7, R6, RZ, 0x5 ;  /* 0x00000006070f7211 */ /* 0x000fe400078f28ff */
[----:B------:R-:W-:Y:S02]  /*0130*/  ISETP.GE.AND P0, PT, R20, 0x240, PT ;  /* 0x000002401400780c */ /* 0x000fe40003f06270 */
[----:B------:R-:W-:Y:S02]  /*0140*/  LOP3.LUT R17, R15, 0xffffffe0, RZ, 0xc0, !PT ;  /* 0xffffffe00f117812 */ /* 0x000fe400078ec0ff */
[C---:B------:R-:W-:Y:S02]  /*0150*/  ISETP.LT.AND P1, PT, R6.reuse, 0x80, !P0 ;  /* 0x000000800600780c */ /* 0x040fe40004721270 */
[----:B------:R-:W-:Y:S01]  /*0160*/  LOP3.LUT R15, R13, 0x10, R0, 0xfe, !PT ;  /* 0x000000100d0f7812 */ /* 0x000fe200078efe00 */
[C---:B------:R-:W-:Y:S01]  /*0170*/  IMAD.IADD R19, R6.reuse, 0x1, -R17 ;  /* 0x0000000106137824 */ /* 0x040fe200078e0a11 */
[C---:B------:R-:W-:Y:S01]  /*0180*/  ISETP.GE.AND P2, PT, R6.reuse, 0x80, PT ;  /* 0x000000800600780c */ /* 0x040fe20003f46270 */
[----:B------:R-:W-:Y:S01]  /*0190*/  IMAD R17, R6, 0x240, R20 ;  /* 0x0000024006117824 */ /* 0x000fe200078e0214 */
[----:B------:R-:W-:-:S02]  /*01a0*/  LEA.HI R18, R7, R15, RZ, 0x5 ;  /* 0x0000000f07127211 */ /* 0x000fc400078f28ff */
[----:B------:R-:W-:Y:S01]  /*01b0*/  CS2R R6, SRZ ;  /* 0x0000000000067805 */ /* 0x000fe2000001ff00 */
[----:B--2---:R-:W-:Y:S01]  /*01c0*/  IMAD.WIDE R16, R17, 0x4, R8 ;  /* 0x0000000411107825 */ /* 0x004fe200078e0208 */
[----:B------:R-:W-:Y:S02]  /*01d0*/  LOP3.LUT R22, R18, 0xffffffe0, RZ, 0xc0, !PT ;  /* 0xffffffe012167812 */ /* 0x000fe400078ec0ff */
[C---:B------:R-:W-:Y:S01]  /*01e0*/  ISETP.LT.AND P0, PT, R15.reuse, 0x80, !P0 ;  /* 0x000000800f00780c */ /* 0x040fe20004701270 */
[C---:B------:R-:W-:Y:S01]  /*01f0*/  IMAD R23, R15.reuse, 0x240, R20 ;  /* 0x000002400f177824 */ /* 0x040fe200078e0214 */
[----:B------:R1:W2:Y:S01]  /*0200*/  @P1 LDG.E.EL.128 R4, desc[UR6][R16.64] ;  /* 0x0000000610041981 */ /* 0x0002a2000c2e1d00 */
[C---:B------:R-:W-:Y:S01]  /*0210*/  ISETP.GE.AND P1, PT, R15.reuse, 0x80, PT ;  /* 0x000000800f00780c */ /* 0x040fe20003f26270 */
[----:B------:R-:W-:Y:S02]  /*0220*/  IMAD.IADD R21, R15, 0x1, -R22 ;  /* 0x000000010f157824 */ /* 0x000fe400078e0a16 */
[----:B-----5:R-:W-:-:S04]  /*0230*/  IMAD.WIDE R18, R19, 0x4, R10 ;  /* 0x0000000413127825 */ /* 0x020fc800078e020a */
[----:B------:R-:W-:Y:S01]  /*0240*/  IMAD.WIDE R20, R21, 0x4, R10 ;  /* 0x0000000415147825 */ /* 0x000fe200078e020a */
[----:B------:R-:W-:Y:S01]  /*0250*/  CS2R R10, SRZ ;  /* 0x00000000000a7805 */ /* 0x000fe2000001ff00 */
[----:B------:R3:W2:Y:S02]  /*0260*/  @!P2 LDG.E.EL R12, desc[UR6][R18.64] ;  /* 0x00000006120ca981 */ /* 0x0006a4000c2e1900 */
[----:B------:R-:W-:Y:S01]  /*0270*/  IMAD.WIDE R22, R23, 0x4, R8 ;  /* 0x0000000417167825 */ /* 0x000fe200078e0208 */
[----:B------:R-:W-:-:S03]  /*0280*/  CS2R R8, SRZ ;  /* 0x0000000000087805 */ /* 0x000fc6000001ff00 */
[----:B------:R-:W-:-:S03]  /*0290*/  IMAD.MOV.U32 R15, RZ, RZ, RZ ;  /* 0x000000ffff0f7224 */ /* 0x000fc600078e00ff */
[----:B------:R-:W4:Y:S04]  /*02a0*/  @P0 LDG.E.EL.128 R8, desc[UR6][R22.64] ;  /* 0x0000000616080981 */ /* 0x000f28000c2e1d00 */
[----:B------:R5:W4:Y:S01]  /*02b0*/  @!P1 LDG.E.EL R15, desc[UR6][R20.64] ;  /* 0x00000006140f9981 */ /* 0x000b22000c2e1900 */
[----:B------:R-:W5:Y:S01]  /*02c0*/  S2UR UR5, SR_CgaCtaId ;  /* 0x00000000000579c3 */ /* 0x000f620000008800 */
[----:B-1----:R-:W-:Y:S01]  /*02d0*/  IMAD.SHL.U32 R16, R14, 0x80, RZ ;  /* 0x000000800e107824 */ /* 0x002fe200078e00ff */
[----:B------:R-:W-:-:S04]  /*02e0*/  UMOV UR4, 0x400 ;  /* 0x0000040000047882 */ /* 0x000fc80000000000 */
[----:B------:R-:W-:-:S04]  /*02f0*/  LOP3.LUT R17, R16, 0x380, RZ, 0xc0, !PT ;  /* 0x0000038010117812 */ /* 0x000fc800078ec0ff */
[----:B---3--:R-:W-:Y:S02]  /*0300*/  SHF.R.U32.HI R18, RZ, 0x3, R17 ;  /* 0x00000003ff127819 */ /* 0x008fe40000011611 */
[C---:B------:R-:W-:Y:S02]  /*0310*/  LOP3.LUT R16, R17.reuse, R0, RZ, 0xfc, !PT ;  /* 0x0000000011107212 */ /* 0x040fe400078efcff */
[C---:B------:R-:W-:Y:S02]  /*0320*/  LOP3.LUT R19, R17.reuse, 0x20, RZ, 0xfc, !PT ;  /* 0x0000002011137812 */ /* 0x040fe400078efcff */
[C---:B------:R-:W-:Y:S02]  /*0330*/  LOP3.LUT R25, R17.reuse, 0x40, RZ, 0xfc, !PT ;  /* 0x0000004011197812 */ /* 0x040fe400078efcff */
[----:B-----5:R-:W-:Y:S02]  /*0340*/  LOP3.LUT R21, R17, 0x60, RZ, 0xfc, !PT ;  /* 0x0000006011157812 */ /* 0x020fe400078efcff */
[----:B------:R-:W-:Y:S01]  /*0350*/  LOP3.LUT R18, R18, R17, R0, 0xfe, !PT ;  /* 0x0000001112127212 */ /* 0x000fe200078efe00 */
[----:B0-----:R-:W-:Y:S01]  /*0360*/  UPRMT UR4, UR5, 0x654, UR4 ;  /* 0x0000065405047896 */ /* 0x001fe20008000004 */
[----:B------:R-:W-:-:S02]  /*0370*/  LEA.HI R19, R19, R16, RZ, 0x1d ;  /* 0x0000001013137211 */ /* 0x000fc400078fe8ff */
[-C--:B------:R-:W-:Y:S02]  /*0380*/  LEA.HI R25, R25, R16.reuse, RZ, 0x1d ;  /* 0x0000001019197211 */ /* 0x080fe400078fe8ff */
[----:B------:R-:W-:Y:S02]  /*0390*/  LEA.HI R21, R21, R16, RZ, 0x1d ;  /* 0x0000001015157211 */ /* 0x000fe400078fe8ff */
[----:B------:R-:W-:Y:S02]  /*03a0*/  LEA R16, R18, UR4, 0x2 ;  /* 0x0000000412107c11 */ /* 0x000fe4000f8e10ff */
[----:B------:R-:W-:Y:S02]  /*03b0*/  SHF.R.U32.HI R14, RZ, 0x1, R14 ;  /* 0x00000001ff0e7819 */ /* 0x000fe4000001160e */
[----:B------:R-:W-:Y:S02]  /*03c0*/  LEA R20, R19, UR4, 0x2 ;  /* 0x0000000413147c11 */ /* 0x000fe4000f8e10ff */
[----:B------:R-:W-:-:S02]  /*03d0*/  LEA R25, R25, UR4, 0x2 ;  /* 0x0000000419197c11 */ /* 0x000fc4000f8e10ff */
[----:B------:R-:W-:Y:S01]  /*03e0*/  LEA R21, R21, UR4, 0x2 ;  /* 0x0000000415157c11 */ /* 0x000fe2000f8e10ff */
[C---:B--2---:R-:W-:Y:S01]  /*03f0*/  FADD R17, R12.reuse, R4 ;  /* 0x000000040c117221 */ /* 0x044fe20000000000 */
[C---:B------:R-:W-:Y:S01]  /*0400*/  FADD R5, R12.reuse, R5 ;  /* 0x000000050c057221 */ /* 0x040fe20000000000 */
[C---:B------:R-:W-:Y:S01]  /*0410*/  FADD R6, R12.reuse, R6 ;  /* 0x000000060c067221 */ /* 0x040fe20000000000 */
[----:B------:R-:W-:Y:S01]  /*0420*/  FADD R18, R12, R7 ;  /* 0x000000070c127221 */ /* 0x000fe20000000000 */
[----:B------:R-:W-:Y:S01]  /*0430*/  LOP3.LUT R7, R14, 0x3c, RZ, 0xc0, !PT ;  /* 0x0000003c0e077812 */ /* 0x000fe200078ec0ff */
[----:B------:R0:W-:Y:S04]  /*0440*/  STS [R16], R17 ;  /* 0x0000001110007388 */ /* 0x0001e80000000800 */
[----:B------:R-:W-:Y:S01]  /*0450*/  STS [R20+0x80], R5 ;  /* 0x0000800514007388 */ /* 0x000fe20000000800 */
[C---:B----4-:R-:W-:Y:S01]  /*0460*/  FADD R19, R15.reuse, R8 ;  /* 0x000000080f137221 */ /* 0x050fe20000000000 */
[C---:B------:R-:W-:Y:S01]  /*0470*/  FADD R14, R15.reuse, R9 ;  /* 0x000000090f0e7221 */ /* 0x040fe20000000000 */
[C---:B0-----:R-:W-:Y:S01]  /*0480*/  FADD R17, R15.reuse, R10 ;  /* 0x0000000a0f117221 */ /* 0x041fe20000000000 */
[----:B------:R-:W-:Y:S01]  /*0490*/  STS [R25+0x100], R6 ;  /* 0x0001000619007388 */ /* 0x000fe20000000800 */
[----:B------:R-:W-:Y:S01]  /*04a0*/  FADD R15, R15, R11 ;  /* 0x0000000b0f0f7221 */ /* 0x000fe20000000000 */
[----:B------:R-:W-:Y:S01]  /*04b0*/  LOP3.LUT R12, R2, 0x1fc, RZ, 0xc0, !PT ;  /* 0x000001fc020c7812 */ /* 0x000fe200078ec0ff */
[----:B------:R-:W0:Y:S01]  /*04c0*/  LDC.64 R8, c[0x0][0x220] ;  /* 0x00008800ff087b82 */ /* 0x000e220000000a00 */
[----:B------:R-:W-:Y:S04]  /*04d0*/  STS [R21+0x180], R18 ;  /* 0x0001801215007388 */ /* 0x000fe80000000800 */
[----:B------:R-:W-:Y:S04]  /*04e0*/  STS [R16+0x40], R19 ;  /* 0x0000401310007388 */ /* 0x000fe80000000800 */
[----:B------:R-:W-:Y:S04]  /*04f0*/  STS [R20+0xc0], R14 ;  /* 0x0000c00e14007388 */ /* 0x000fe80000000800 */
[----:B------:R-:W-:Y:S04]  /*0500*/  STS [R25+0x140], R17 ;  /* 0x0001401119007388 */ /* 0x000fe80000000800 */
[----:B------:R-:W-:Y:S01]  /*0510*/  STS [R21+0x1c0], R15 ;  /* 0x0001c00f15007388 */ /* 0x000fe20000000800 */
[----:B------:R-:W-:-:S05]  /*0520*/  IMAD.IADD R7, R12, 0x1, R7 ;  /* 0x000000010c077824 */ /* 0x000fca00078e0207 */
[----:B------:R-:W-:Y:S01]  /*0530*/  LEA R7, R7, UR4, 0x2 ;  /* 0x0000000407077c11 */ /* 0x000fe2000f8e10ff */
[----:B------:R-:W-:Y:S01]  /*0540*/  BAR.SYNC.DEFER_BLOCKING 0x0 ;  /* 0x0000000000007b1d */ /* 0x000fe20000010000 */
[----:B------:R-:W-:-:S04]  /*0550*/  LOP3.LUT R2, R13, 0x1c, R2, 0xf8, !PT ;  /* 0x0000001c0d027812 */ /* 0x000fc800078ef802 */
[----:B------:R-:W-:-:S04]  /*0560*/  SHF.R.S32.HI R11, RZ, 0x1f, R2 ;  /* 0x0000001fff0b7819 */ /* 0x000fc80000011402 */
[----:B------:R-:W-:Y:S01]  /*0570*/  LEA.HI R11, R11, R2, RZ, 0x5 ;  /* 0x000000020b0b7211 */ /* 0x000fe200078f28ff */
[----:B------:R-:W1:Y:S03]  /*0580*/  LDS.128 R4, [R7] ;  /* 0x0000000007047984 */ /* 0x000e660000000c00 */
[----:B------:R-:W-:Y:S02]  /*0590*/  LOP3.LUT R13, R11, 0xffffffe0, RZ, 0xc0, !PT ;  /* 0xffffffe00b0d7812 */ /* 0x000fe400078ec0ff */
[----:B------:R-:W-:Y:S02]  /*05a0*/  SHF.R.S32.HI R11, RZ, 0x5, R11 ;  /* 0x00000005ff0b7819 */ /* 0x000fe4000001140b */
[C---:B------:R-:W-:Y:S01]  /*05b0*/  ISETP.GE.AND P0, PT, R2.reuse, 0x80, PT ;  /* 0x000000800200780c */ /* 0x040fe20003f06270 */
[----:B------:R-:W-:Y:S01]  /*05c0*/  IMAD.IADD R10, R2, 0x1, -R13 ;  /* 0x00000001020a7824 */ /* 0x000fe200078e0a0d */
[----:B------:R-:W-:-:S02]  /*05d0*/  LOP3.LUT R13, R12, 0x200, RZ, 0xfc, !PT ;  /* 0x000002000c0d7812 */ /* 0x000fc400078efcff */
[----:B------:R-:W-:Y:S02]  /*05e0*/  LOP3.LUT R2, R3, R0, RZ, 0xfc, !PT ;  /* 0x0000000003027212 */ /* 0x000fe400078efcff */
[----:B------:R-:W-:Y:S01]  /*05f0*/  LOP3.LUT R0, R3, 0x10, R0, 0xfe, !PT ;  /* 0x0000001003007812 */ /* 0x000fe200078efe00 */
[----:B------:R-:W-:Y:S01]  /*0600*/  IMAD R11, R11, 0x4800, R10 ;  /* 0x000048000b0b7824 */ /* 0x000fe200078e020a */
[----:B------:R-:W-:Y:S02]  /*0610*/  SHF.R.U32.HI R13, RZ, 0x3, R13 ;  /* 0x00000003ff0d7819 */ /* 0x000fe4000001160d */
[----:B------:R-:W-:Y:S02]  /*0620*/  ISETP.LT.AND P1, PT, R2, 0x240, !P0 ;  /* 0x000002400200780c */ /* 0x000fe40004721270 */
[----:B------:R-:W-:Y:S01]  /*0630*/  ISETP.LT.AND P0, PT, R0, 0x240, !P0 ;  /* 0x000002400000780c */ /* 0x000fe20004701270 */
[----:B------:R-:W-:Y:S01]  /*0640*/  IMAD R3, R2, 0x20, R11 ;  /* 0x0000002002037824 */ /* 0x000fe200078e020b */
[----:B------:R-:W-:-:S03]  /*0650*/  LOP3.LUT R13, R13, 0x7c, RZ, 0xc0, !PT ;  /* 0x0000007c0d0d7812 */ /* 0x000fc600078ec0ff */
[----:B0-----:R-:W-:-:S04]  /*0660*/  IMAD.WIDE R2, R3, 0x4, R8 ;  /* 0x0000000403027825 */ /* 0x001fc800078e0208 */
[----:B------:R-:W-:-:S05]  /*0670*/  IMAD.IADD R13, R12, 0x1, R13 ;  /* 0x000000010c0d7824 */ /* 0x000fca00078e020d */
[----:B------:R-:W-:Y:S01]  /*0680*/  LEA R13, R13, UR4, 0x2 ;  /* 0x000000040d0d7c11 */ /* 0x000fe2000f8e10ff */
[----:B-1----:R0:W-:Y:S02]  /*0690*/  @P1 STG.E.128 desc[UR6][R2.64], R4 ;  /* 0x0000000402001986 */ /* 0x0021e4000c101d06 */
[----:B0-----:R-:W-:Y:S05]  /*06a0*/  @!P0 EXIT ;  /* 0x000000000000894d */ /* 0x001fea0003800000 */
[----:B------:R-:W0:Y:S01]  /*06b0*/  LDS.128 R12, [R13+0x800] ;  /* 0x000800000d0c7984 */ /* 0x000e220000000c00 */
[----:B------:R-:W-:-:S04]  /*06c0*/  IMAD R11, R0, 0x20, R11 ;  /* 0x00000020000b7824 */ /* 0x000fc800078e020b */
[----:B------:R-:W-:-:S05]  /*06d0*/  IMAD.WIDE R8, R11, 0x4, R8 ;  /* 0x000000040b087825 */ /* 0x000fca00078e0208 */
[----:B0-----:R-:W-:Y:S01]  /*06e0*/  STG.E.128 desc[UR6][R8.64], R12 ;  /* 0x0000000c08007986 */ /* 0x001fe2000c101d06 */
[----:B------:R-:W-:Y:S05]  /*06f0*/  EXIT ;  /* 0x000000000000794d */ /* 0x000fea0003800000 */
.L_x_0:
[----:B------:R-:W-:-:S00]  /*0700*/  BRA `(.L_x_0) ;  /* 0xfffffffc00fc7947 */ /* 0x000fc0000383ffff */
[----:B------:R-:W-:-:S00]  /*0710*/  NOP ;  /* 0x0000000000007918 */ /* 0x000fc00000000000 */
        /* <DEDUP_REMOVED lines=14> */
.L_x_1:


//--------------------- .nv.shared.triton_poi_fused_convolution_5 --------------------------
	.section	.nv.shared.triton_poi_fused_convolution_5,"aw",@nobits
	.sectionflags	@""
	.align	16
	.zero		1024


//--------------------- .nv.constant0.triton_poi_fused_convolution_5 --------------------------
	.section	.nv.constant0.triton_poi_fused_convolution_5,"a",@progbits
	.sectionflags	@""
	.align	4
.nv.constant0.triton_poi_fused_convolution_5:
	.zero		560
